//
// Generated by NVIDIA NVVM Compiler
//
// Compiler Build ID: CL-36424714
// Cuda compilation tools, release 13.0, V13.0.88
// Based on NVVM 20.0.0
//

.version 9.0
.target sm_100
.address_size 64

	// .globl	_Z18SumReductionSimplePfS_

.visible .entry _Z18SumReductionSimplePfS_(
	.param .u64 .ptr .align 1 _Z18SumReductionSimplePfS__param_0,
	.param .u64 .ptr .align 1 _Z18SumReductionSimplePfS__param_1
)
{
	.reg .pred 	%p<4>;
	.reg .b32 	%r<10>;
	.reg .b32 	%f<5>;
	.reg .b64 	%rd<9>;

	ld.param.u64 	%rd4, [_Z18SumReductionSimplePfS__param_0];
	ld.param.u64 	%rd3, [_Z18SumReductionSimplePfS__param_1];
	cvta.to.global.u64 	%rd1, %rd4;
	mov.u32 	%r1, %tid.x;
	shl.b32 	%r6, %r1, 1;
	mov.u32 	%r2, %ntid.x;
	mul.wide.u32 	%rd5, %r6, 4;
	add.s64 	%rd2, %rd1, %rd5;
	mov.b32 	%r9, 1;
$L__BB0_1:
	add.s32 	%r7, %r9, -1;
	and.b32  	%r8, %r7, %r1;
	setp.ne.s32 	%p1, %r8, 0;
	@%p1 bra 	$L__BB0_3;
	mul.wide.s32 	%rd6, %r9, 4;
	add.s64 	%rd7, %rd2, %rd6;
	ld.global.f32 	%f1, [%rd7];
	ld.global.f32 	%f2, [%rd2];
	add.f32 	%f3, %f1, %f2;
	st.global.f32 	[%rd2], %f3;
$L__BB0_3:
	bar.sync 	0;
	shl.b32 	%r9, %r9, 1;
	setp.le.u32 	%p2, %r9, %r2;
	@%p2 bra 	$L__BB0_1;
	setp.ne.s32 	%p3, %r1, 0;
	@%p3 bra 	$L__BB0_6;
	ld.global.f32 	%f4, [%rd1];
	cvta.to.global.u64 	%rd8, %rd3;
	st.global.f32 	[%rd8], %f4;
$L__BB0_6:
	ret;

}


// ===== COMPILED SASS (sm_100) =====

	.target	sm_100

	.elftype	@"ET_EXEC"


//--------------------- .note.nv.tkinfo           --------------------------
	.section	.note.nv.tkinfo,"",@"SHT_NOTE"
	.sectionflags	@"SHF_NOTE_NV_TKINFO"
	.tkinfo
        /*0018*/ 	.word	0x00000002
        /*0030*/ 	.string	""
        /*0030*/ 	.string	"ptxas"
        /*0030*/ 	.string	"Cuda compilation tools, release 13.0, V13.0.88"
        /*0030*/ 	.string	"Build cuda_13.0.r13.0/compiler.36424714_0"
        /*0030*/ 	.string	"-arch sm_100 -m 64 "



//--------------------- .note.nv.cuinfo           --------------------------
	.section	.note.nv.cuinfo,"",@"SHT_NOTE"
	.sectionflags	@"SHF_NOTE_NV_CUINFO"
        /*0018*/ 	.short	0x0002
        /*001a*/ 	.short	0x0064
        /*001c*/ 	.short	0x0082
	.zero		2


//--------------------- .nv.info                  --------------------------
	.section	.nv.info,"",@"SHT_CUDA_INFO"
	.align	4


	//----- nvinfo : EIATTR_REGCOUNT
	.align		4
        /*0000*/ 	.byte	0x04, 0x2f
        /*0002*/ 	.short	(.L_1 - .L_0)
	.align		4
.L_0:
        /*0004*/ 	.word	index@(_Z18SumReductionSimplePfS_)
        /*0008*/ 	.word	0x0000000e


	//----- nvinfo : EIATTR_FRAME_SIZE
	.align		4
.L_1:
        /*000c*/ 	.byte	0x04, 0x11
        /*000e*/ 	.short	(.L_3 - .L_2)
	.align		4
.L_2:
        /*0010*/ 	.word	index@(_Z18SumReductionSimplePfS_)
        /*0014*/ 	.word	0x00000000


	//----- nvinfo : EIATTR_MIN_STACK_SIZE
	.align		4
.L_3:
        /*0018*/ 	.byte	0x04, 0x12
        /*001a*/ 	.short	(.L_5 - .L_4)
	.align		4
.L_4:
        /*001c*/ 	.word	index@(_Z18SumReductionSimplePfS_)
        /*0020*/ 	.word	0x00000000
.L_5:


//--------------------- .nv.compat                --------------------------
	.section	.nv.compat,"",@"SHT_CUDA_COMPAT_INFO"
	.align	4
        /*0000*/ 	.byte	0x02, 0x09, 0x00, 0x00, 0x02, 0x02, 0x01, 0x00, 0x02, 0x05, 0x05, 0x00, 0x03, 0x07, 0x01, 0x01
        /*0010*/ 	.byte	0x02, 0x03, 0x00, 0x00, 0x02, 0x06, 0x01, 0x00, 0x04, 0x0b, 0x08, 0x00, 0x09, 0x00, 0x00, 0x00
        /*0020*/ 	.byte	0x00, 0x00, 0x00, 0x00


//--------------------- .nv.info._Z18SumReductionSimplePfS_ --------------------------
	.section	.nv.info._Z18SumReductionSimplePfS_,"",@"SHT_CUDA_INFO"
	.sectionflags	@""
	.align	4


	//----- nvinfo : EIATTR_CUDA_API_VERSION
	.align		4
        /*0000*/ 	.byte	0x04, 0x37
        /*0002*/ 	.short	(.L_7 - .L_6)
.L_6:
        /*0004*/ 	.word	0x00000082


	//----- nvinfo : EIATTR_KPARAM_INFO
	.align		4
.L_7:
        /*0008*/ 	.byte	0x04, 0x17
        /*000a*/ 	.short	(.L_9 - .L_8)
.L_8:
        /*000c*/ 	.word	0x00000000
        /*0010*/ 	.short	0x0001
        /*0012*/ 	.short	0x0008
        /*0014*/ 	.byte	0x00, 0xf5, 0x21, 0x00


	//----- nvinfo : EIATTR_KPARAM_INFO
	.align		4
.L_9:
        /*0018*/ 	.byte	0x04, 0x17
        /*001a*/ 	.short	(.L_11 - .L_10)
.L_10:
        /*001c*/ 	.word	0x00000000
        /*0020*/ 	.short	0x0000
        /*0022*/ 	.short	0x0000
        /*0024*/ 	.byte	0x00, 0xf5, 0x21, 0x00


	//----- nvinfo : EIATTR_SPARSE_MMA_MASK
	.align		4
.L_11:
        /*0028*/ 	.byte	0x03, 0x50
        /*002a*/ 	.short	0x0000


	//----- nvinfo : EIATTR_MAXREG_COUNT
	.align		4
        /*002c*/ 	.byte	0x03, 0x1b
        /*002e*/ 	.short	0x00ff


	//----- nvinfo : EIATTR_NUM_BARRIERS
	.align		4
        /*0030*/ 	.byte	0x02, 0x4c
        /*0032*/ 	.byte	0x01
	.zero		1


	//----- nvinfo : EIATTR_MERCURY_ISA_VERSION
	.align		4
        /*0034*/ 	.byte	0x03, 0x5f
        /*0036*/ 	.short	0x0101


	//----- nvinfo : EIATTR_VRC_CTA_INIT_COUNT
	.align		4
        /*0038*/ 	.byte	0x02, 0x4a
	.zero		1
	.zero		1


	//----- nvinfo : EIATTR_EXIT_INSTR_OFFSETS
	.align		4
        /*003c*/ 	.byte	0x04, 0x1c
        /*003e*/ 	.short	(.L_13 - .L_12)


	//   ....[0]....
.L_12:
        /*0040*/ 	.word	0x00000170


	//   ....[1]....
        /*0044*/ 	.word	0x000001c0


	//----- nvinfo : EIATTR_CRS_STACK_SIZE
	.align		4
.L_13:
        /*0048*/ 	.byte	0x04, 0x1e
        /*004a*/ 	.short	(.L_15 - .L_14)
.L_14:
        /*004c*/ 	.word	0x00000000


	//----- nvinfo : EIATTR_CBANK_PARAM_SIZE
	.align		4
.L_15:
        /*0050*/ 	.byte	0x03, 0x19
        /*0052*/ 	.short	0x0010


	//----- nvinfo : EIATTR_PARAM_CBANK
	.align		4
        /*0054*/ 	.byte	0x04, 0x0a
        /*0056*/ 	.short	(.L_17 - .L_16)
	.align		4
.L_16:
        /*0058*/ 	.word	index@(.nv.constant0._Z18SumReductionSimplePfS_)
        /*005c*/ 	.short	0x0380
        /*005e*/ 	.short	0x0010


	//----- nvinfo : EIATTR_SW_WAR
	.align		4
.L_17:
        /*0060*/ 	.byte	0x04, 0x36
        /*0062*/ 	.short	(.L_19 - .L_18)
.L_18:
        /*0064*/ 	.word	0x00000008
.L_19:


//--------------------- .nv.callgraph             --------------------------
	.section	.nv.callgraph,"",@"SHT_CUDA_CALLGRAPH"
	.align	4
	.sectionentsize	8
	.align		4
        /*0000*/ 	.word	0x00000000
	.align		4
        /*0004*/ 	.word	0xffffffff
	.align		4
        /*0008*/ 	.word	0x00000000
	.align		4
        /*000c*/ 	.word	0xfffffffe
	.align		4
        /*0010*/ 	.word	0x00000000
	.align		4
        /*0014*/ 	.word	0xfffffffd
	.align		4
        /*0018*/ 	.word	0x00000000
	.align		4
        /*001c*/ 	.word	0xfffffffc


//--------------------- .text._Z18SumReductionSimplePfS_ --------------------------
	.section	.text._Z18SumReductionSimplePfS_,"ax",@progbits
	.align	128
        .global         _Z18SumReductionSimplePfS_
        .type           _Z18SumReductionSimplePfS_,@function
        .size           _Z18SumReductionSimplePfS_,(.L_x_4 - _Z18SumReductionSimplePfS_)
        .other          _Z18SumReductionSimplePfS_,@"STO_CUDA_ENTRY STV_DEFAULT"
_Z18SumReductionSimplePfS_:
.text._Z18SumReductionSimplePfS_:
[----:B------:R-:W-:Y:S01]  /*0000*/  LDC R1, c[0x0][0x37c] ;  /* 0x0000df00ff017b82 */ /* 0x000fe20000000800 */
[----:B------:R-:W0:Y:S07]  /*0010*/  S2R R11, SR_TID.X ;  /* 0x00000000000b7919 */ /* 0x000e2e0000002100 */
[----:B------:R-:W1:Y:S01]  /*0020*/  LDC.64 R2, c[0x0][0x380] ;  /* 0x0000e000ff027b82 */ /* 0x000e620000000a00 */
[----:B------:R-:W-:Y:S01]  /*0030*/  IMAD.MOV.U32 R7, RZ, RZ, 0x1 ;  /* 0x00000001ff077424 */ /* 0x000fe200078e00ff */
[----:B------:R-:W2:Y:S01]  /*0040*/  LDCU.64 UR4, c[0x0][0x358] ;  /* 0x00006b00ff0477ac */ /* 0x000ea20008000a00 */
[----:B------:R-:W3:Y:S01]  /*0050*/  LDCU UR6, c[0x0][0x360] ;  /* 0x00006c00ff0677ac */ /* 0x000ee20008000800 */
[----:B0-----:R-:W-:-:S04]  /*0060*/  IMAD.SHL.U32 R5, R11, 0x2, RZ ;  /* 0x000000020b057824 */ /* 0x001fc800078e00ff */
[----:B-123--:R-:W-:-:S07]  /*0070*/  IMAD.WIDE.U32 R2, R5, 0x4, R2 ;  /* 0x0000000405027825 */ /* 0x00efce00078e0002 */
.L_x_2:
[----:B------:R-:W-:Y:S01]  /*0080*/  IADD3 R0, PT, PT, R7, -0x1, RZ ;  /* 0xffffffff07007810 */ /* 0x000fe20007ffe0ff */
[----:B------:R-:W-:Y:S03]  /*0090*/  BSSY.RECONVERGENT B0, `(.L_x_0) ;  /* 0x0000008000007945 */ /* 0x000fe60003800200 */
[----:B------:R-:W-:-:S13]  /*00a0*/  LOP3.LUT P0, RZ, R0, R11, RZ, 0xc0, !PT ;  /* 0x0000000b00ff7212 */ /* 0x000fda000780c0ff */
[----:B0-----:R-:W-:Y:S05]  /*00b0*/  @P0 BRA `(.L_x_1) ;  /* 0x0000000000140947 */ /* 0x001fea0003800000 */
[----:B------:R-:W-:Y:S01]  /*00c0*/  IMAD.WIDE R4, R7, 0x4, R2 ;  /* 0x0000000407047825 */ /* 0x000fe200078e0202 */
[----:B------:R-:W2:Y:S05]  /*00d0*/  LDG.E R9, desc[UR4][R2.64] ;  /* 0x0000000402097981 */ /* 0x000eaa000c1e1900 */
[----:B------:R-:W2:Y:S02]  /*00e0*/  LDG.E R4, desc[UR4][R4.64] ;  /* 0x0000000404047981 */ /* 0x000ea4000c1e1900 */
[----:B--2---:R-:W-:-:S05]  /*00f0*/  FADD R9, R4, R9 ;  /* 0x0000000904097221 */ /* 0x004fca0000000000 */
[----:B------:R0:W-:Y:S02]  /*0100*/  STG.E desc[UR4][R2.64], R9 ;  /* 0x0000000902007986 */ /* 0x0001e4000c101904 */
.L_x_1:
[----:B------:R-:W-:Y:S05]  /*0110*/  BSYNC.RECONVERGENT B0 ;  /* 0x0000000000007941 */ /* 0x000fea0003800200 */
.L_x_0:
[----:B------:R-:W-:Y:S01]  /*0120*/  SHF.L.U32 R7, R7, 0x1, RZ ;  /* 0x0000000107077819 */ /* 0x000fe200000006ff */
[----:B------:R-:W-:Y:S03]  /*0130*/  BAR.SYNC.DEFER_BLOCKING 0x0 ;  /* 0x0000000000007b1d */ /* 0x000fe60000010000 */
[----:B------:R-:W-:-:S13]  /*0140*/  ISETP.GT.U32.AND P0, PT, R7, UR6, PT ;  /* 0x0000000607007c0c */ /* 0x000fda000bf04070 */
[----:B------:R-:W-:Y:S05]  /*0150*/  @!P0 BRA `(.L_x_2) ;  /* 0xfffffffc00c88947 */ /* 0x000fea000383ffff */
[----:B------:R-:W-:-:S13]  /*0160*/  ISETP.NE.AND P0, PT, R11, RZ, PT ;  /* 0x000000ff0b00720c */ /* 0x000fda0003f05270 */
[----:B------:R-:W-:Y:S05]  /*0170*/  @P0 EXIT ;  /* 0x000000000000094d */ /* 0x000fea0003800000 */
[----:B0-----:R-:W0:Y:S02]  /*0180*/  LDC.64 R2, c[0x0][0x380] ;  /* 0x0000e000ff027b82 */ /* 0x001e240000000a00 */
[----:B0-----:R-:W2:Y:S06]  /*0190*/  LDG.E R3, desc[UR4][R2.64] ;  /* 0x0000000402037981 */ /* 0x001eac000c1e1900 */
[----:B------:R-:W2:Y:S02]  /*01a0*/  LDC.64 R4, c[0x0][0x388] ;  /* 0x0000e200ff047b82 */ /* 0x000ea40000000a00 */
[----:B--2---:R-:W-:Y:S01]  /*01b0*/  STG.E desc[UR4][R4.64], R3 ;  /* 0x0000000304007986 */ /* 0x004fe2000c101904 */
[----:B------:R-:W-:Y:S05]  /*01c0*/  EXIT ;  /* 0x000000000000794d */ /* 0x000fea0003800000 */
.L_x_3:
[----:B------:R-:W-:-:S00]  /*01d0*/  BRA `(.L_x_3) ;  /* 0xfffffffc00fc7947 */ /* 0x000fc0000383ffff */
[----:B------:R-:W-:-:S00]  /*01e0*/  NOP ;  /* 0x0000000000007918 */ /* 0x000fc00000000000 */
        /* <DEDUP_REMOVED lines=9> */
.L_x_4:


//--------------------- .nv.shared.reserved.0     --------------------------
	.section	.nv.shared.reserved.0,"aw",@nobits
	.weak		__nv_reservedSMEM_offset_0_alias
	.size		__nv_reservedSMEM_offset_0_alias, 0, 64
	.other		__nv_reservedSMEM_offset_0_alias,@"STO_CUDA_RESERVED_SHARED STV_DEFAULT"
__nv_reservedSMEM_offset_0_alias:
	.zero		0
	.zero		64


//--------------------- .nv.constant0._Z18SumReductionSimplePfS_ --------------------------
	.section	.nv.constant0._Z18SumReductionSimplePfS_,"a",@progbits
	.sectionflags	@""
	.align	4
.nv.constant0._Z18SumReductionSimplePfS_:
	.zero		912


//--------------------- SYMBOLS --------------------------

	.type		.nv.reservedSmem.offset0,@object
	.size		.nv.reservedSmem.offset0,0x4
